//
// Generated by NVIDIA NVVM Compiler
//
// Compiler Build ID: CL-36424714
// Cuda compilation tools, release 13.0, V13.0.88
// Based on NVVM 20.0.0
//

.version 9.0
.target sm_100
.address_size 64

	// .globl	_Z4testffPi

.visible .entry _Z4testffPi(
	.param .f32 _Z4testffPi_param_0,
	.param .f32 _Z4testffPi_param_1,
	.param .u64 .ptr .align 1 _Z4testffPi_param_2
)
{
	.reg .pred 	%p<22>;
	.reg .b32 	%r<52>;
	.reg .b32 	%f<54>;
	.reg .b64 	%rd<3>;

	ld.param.f32 	%f22, [_Z4testffPi_param_0];
	ld.param.f32 	%f23, [_Z4testffPi_param_1];
	ld.param.u64 	%rd1, [_Z4testffPi_param_2];
	mov.b32 	%r1, %f23;
	abs.f32 	%f1, %f23;
	abs.f32 	%f52, %f22;
	setp.lt.f32 	%p1, %f52, %f1;
	mov.b32 	%r50, 0;
	@%p1 bra 	$L__BB0_12;
	mul.f32 	%f3, %f1, 0f4B000000;
	setp.gtu.f32 	%p2, %f52, %f3;
	@%p2 bra 	$L__BB0_8;
	div.approx.f32 	%f24, %f52, %f1;
	cvt.rzi.f32.f32 	%f50, %f24;
	neg.f32 	%f5, %f1;
	fma.rn.f32 	%f6, %f5, %f50, %f52;
	mov.b32 	%r2, %f6;
	mov.b32 	%r22, %f1;
	setp.lt.u32 	%p3, %r2, %r22;
	@%p3 bra 	$L__BB0_7;
	setp.lt.u32 	%p4, %r2, -2147483647;
	@%p4 bra 	$L__BB0_5;
	add.f32 	%f29, %f50, 0fBF800000;
	setp.lt.f32 	%p7, %f6, %f5;
	add.f32 	%f30, %f29, 0fBF800000;
	selp.f32 	%f50, %f30, %f29, %p7;
	bra.uni 	$L__BB0_7;
$L__BB0_5:
	add.f32 	%f50, %f50, 0f3F800000;
	add.f32 	%f25, %f1, %f1;
	setp.ltu.f32 	%p5, %f6, %f25;
	@%p5 bra 	$L__BB0_7;
	add.f32 	%f26, %f50, 0f3F800000;
	fma.rn.f32 	%f27, %f1, 0fC0400000, %f6;
	setp.ge.f32 	%p6, %f27, 0f00000000;
	add.f32 	%f28, %f26, 0f3F800000;
	selp.f32 	%f50, %f28, %f26, %p6;
$L__BB0_7:
	cvt.rzi.u32.f32 	%r50, %f50;
	fma.rn.f32 	%f52, %f5, %f50, %f52;
	bra.uni 	$L__BB0_12;
$L__BB0_8:
	mov.b32 	%r4, %f52;
	mov.b32 	%r24, %f3;
	and.b32  	%r5, %r24, -8388608;
	and.b32  	%r25, %r4, 8388607;
	or.b32  	%r45, %r25, 1065353216;
	and.b32  	%r26, %r24, 8388607;
	or.b32  	%r7, %r26, 1065353216;
	mov.b32 	%f51, %r45;
	sub.s32 	%r27, %r4, %r5;
	add.s32 	%r28, %r27, 192937984;
	and.b32  	%r8, %r28, -8388608;
	setp.eq.s32 	%p8, %r8, 0;
	mov.b32 	%r48, 0;
	mov.u32 	%r49, %r48;
	@%p8 bra 	$L__BB0_11;
	mov.b32 	%f31, %r7;
	rcp.approx.ftz.f32 	%f13, %f31;
	neg.f32 	%f14, %f31;
	mov.b32 	%r48, 0;
	mov.u32 	%r49, %r8;
$L__BB0_10:
	min.u32 	%r30, %r49, 192937984;
	add.s32 	%r31, %r45, %r30;
	mov.b32 	%f32, %r31;
	mul.f32 	%f33, %f13, %f32;
	fma.rn.f32 	%f34, %f14, %f33, %f32;
	fma.rn.f32 	%f35, %f34, %f13, %f33;
	fma.rn.f32 	%f36, %f14, %f35, %f32;
	fma.rz.f32 	%f37, %f36, %f13, %f35;
	cvt.rzi.f32.f32 	%f38, %f37;
	fma.rn.f32 	%f51, %f14, %f38, %f32;
	sub.s32 	%r49, %r49, %r30;
	mov.b32 	%r45, %f51;
	shr.u32 	%r32, %r30, 23;
	shl.b32 	%r33, %r48, %r32;
	cvt.rzi.u32.f32 	%r34, %f38;
	add.s32 	%r48, %r33, %r34;
	setp.ne.s32 	%p9, %r49, 0;
	setp.ne.s32 	%p10, %r45, 0;
	and.pred  	%p11, %p9, %p10;
	@%p11 bra 	$L__BB0_10;
$L__BB0_11:
	min.u32 	%r35, %r49, 33554431;
	shr.u32 	%r36, %r35, 23;
	shl.b32 	%r50, %r48, %r36;
	mov.b32 	%f40, %r5;
	setp.leu.f32 	%p12, %f1, 0f00000000;
	setp.gt.u32 	%p13, %r4, 2139095039;
	selp.f32 	%f41, 0f7FFFFFFF, %f40, %p13;
	selp.f32 	%f42, 0f7FFFFFFF, %f41, %p12;
	mul.f32 	%f43, %f51, 0f34000000;
	mul.f32 	%f52, %f42, %f43;
$L__BB0_12:
	add.f32 	%f19, %f52, %f52;
	setp.gt.f32 	%p14, %f19, %f1;
	@%p14 bra 	$L__BB0_14;
	setp.neu.f32 	%p15, %f19, %f1;
	and.b32  	%r37, %r50, 1;
	setp.eq.b32 	%p16, %r37, 1;
	not.pred 	%p17, %p16;
	or.pred  	%p18, %p15, %p17;
	@%p18 bra 	$L__BB0_15;
$L__BB0_14:
	add.s32 	%r50, %r50, 1;
	sub.f32 	%f52, %f52, %f1;
$L__BB0_15:
	mov.b32 	%r38, %f22;
	abs.f32 	%f44, %f52;
	setp.num.f32 	%p19, %f44, %f44;
	neg.f32 	%f46, %f52;
	setp.lt.s32 	%p20, %r38, 0;
	selp.f32 	%f47, %f46, %f52, %p19;
	selp.f32 	%f48, %f47, %f52, %p20;
	cvta.to.global.u64 	%rd2, %rd1;
	xor.b32  	%r39, %r1, %r38;
	shr.s32 	%r40, %r39, 31;
	and.b32  	%r41, %r50, 7;
	xor.b32  	%r42, %r41, %r40;
	sub.s32 	%r43, %r42, %r40;
	abs.f32 	%f49, %f48;
	setp.nan.f32 	%p21, %f49, %f49;
	selp.b32 	%r44, 0, %r43, %p21;
	st.global.u32 	[%rd2], %r44;
	ret;

}


// ===== COMPILED SASS (sm_100) =====

	.target	sm_100

	.elftype	@"ET_EXEC"


//--------------------- .note.nv.tkinfo           --------------------------
	.section	.note.nv.tkinfo,"",@"SHT_NOTE"
	.sectionflags	@"SHF_NOTE_NV_TKINFO"
	.tkinfo
        /*0018*/ 	.word	0x00000002
        /*0030*/ 	.string	""
        /*0030*/ 	.string	"ptxas"
        /*0030*/ 	.string	"Cuda compilation tools, release 13.0, V13.0.88"
        /*0030*/ 	.string	"Build cuda_13.0.r13.0/compiler.36424714_0"
        /*0030*/ 	.string	"-arch sm_100 -m 64 "



//--------------------- .note.nv.cuinfo           --------------------------
	.section	.note.nv.cuinfo,"",@"SHT_NOTE"
	.sectionflags	@"SHF_NOTE_NV_CUINFO"
        /*0018*/ 	.short	0x0002
        /*001a*/ 	.short	0x0064
        /*001c*/ 	.short	0x0082
	.zero		2


//--------------------- .nv.info                  --------------------------
	.section	.nv.info,"",@"SHT_CUDA_INFO"
	.align	4


	//----- nvinfo : EIATTR_REGCOUNT
	.align		4
        /*0000*/ 	.byte	0x04, 0x2f
        /*0002*/ 	.short	(.L_1 - .L_0)
	.align		4
.L_0:
        /*0004*/ 	.word	index@(_Z4testffPi)
        /*0008*/ 	.word	0x0000000f


	//----- nvinfo : EIATTR_FRAME_SIZE
	.align		4
.L_1:
        /*000c*/ 	.byte	0x04, 0x11
        /*000e*/ 	.short	(.L_3 - .L_2)
	.align		4
.L_2:
        /*0010*/ 	.word	index@(_Z4testffPi)
        /*0014*/ 	.word	0x00000000


	//----- nvinfo : EIATTR_MIN_STACK_SIZE
	.align		4
.L_3:
        /*0018*/ 	.byte	0x04, 0x12
        /*001a*/ 	.short	(.L_5 - .L_4)
	.align		4
.L_4:
        /*001c*/ 	.word	index@(_Z4testffPi)
        /*0020*/ 	.word	0x00000000
.L_5:


//--------------------- .nv.compat                --------------------------
	.section	.nv.compat,"",@"SHT_CUDA_COMPAT_INFO"
	.align	4
        /*0000*/ 	.byte	0x02, 0x09, 0x00, 0x00, 0x02, 0x02, 0x01, 0x00, 0x02, 0x05, 0x05, 0x00, 0x03, 0x07, 0x01, 0x01
        /*0010*/ 	.byte	0x02, 0x03, 0x00, 0x00, 0x02, 0x06, 0x01, 0x00, 0x04, 0x0b, 0x08, 0x00, 0x01, 0x00, 0x00, 0x00
        /*0020*/ 	.byte	0x00, 0x00, 0x00, 0x00


//--------------------- .nv.info._Z4testffPi      --------------------------
	.section	.nv.info._Z4testffPi,"",@"SHT_CUDA_INFO"
	.sectionflags	@""
	.align	4


	//----- nvinfo : EIATTR_CUDA_API_VERSION
	.align		4
        /*0000*/ 	.byte	0x04, 0x37
        /*0002*/ 	.short	(.L_7 - .L_6)
.L_6:
        /*0004*/ 	.word	0x00000082


	//----- nvinfo : EIATTR_KPARAM_INFO
	.align		4
.L_7:
        /*0008*/ 	.byte	0x04, 0x17
        /*000a*/ 	.short	(.L_9 - .L_8)
.L_8:
        /*000c*/ 	.word	0x00000000
        /*0010*/ 	.short	0x0002
        /*0012*/ 	.short	0x0008
        /*0014*/ 	.byte	0x00, 0xf5, 0x21, 0x00


	//----- nvinfo : EIATTR_KPARAM_INFO
	.align		4
.L_9:
        /*0018*/ 	.byte	0x04, 0x17
        /*001a*/ 	.short	(.L_11 - .L_10)
.L_10:
        /*001c*/ 	.word	0x00000000
        /*0020*/ 	.short	0x0001
        /*0022*/ 	.short	0x0004
        /*0024*/ 	.byte	0x00, 0xf0, 0x11, 0x00


	//----- nvinfo : EIATTR_KPARAM_INFO
	.align		4
.L_11:
        /*0028*/ 	.byte	0x04, 0x17
        /*002a*/ 	.short	(.L_13 - .L_12)
.L_12:
        /*002c*/ 	.word	0x00000000
        /*0030*/ 	.short	0x0000
        /*0032*/ 	.short	0x0000
        /*0034*/ 	.byte	0x00, 0xf0, 0x11, 0x00


	//----- nvinfo : EIATTR_SPARSE_MMA_MASK
	.align		4
.L_13:
        /*0038*/ 	.byte	0x03, 0x50
        /*003a*/ 	.short	0x0000


	//----- nvinfo : EIATTR_MAXREG_COUNT
	.align		4
        /*003c*/ 	.byte	0x03, 0x1b
        /*003e*/ 	.short	0x00ff


	//----- nvinfo : EIATTR_MERCURY_ISA_VERSION
	.align		4
        /*0040*/ 	.byte	0x03, 0x5f
        /*0042*/ 	.short	0x0101


	//----- nvinfo : EIATTR_VRC_CTA_INIT_COUNT
	.align		4
        /*0044*/ 	.byte	0x02, 0x4a
	.zero		1
	.zero		1


	//----- nvinfo : EIATTR_EXIT_INSTR_OFFSETS
	.align		4
        /*0048*/ 	.byte	0x04, 0x1c
        /*004a*/ 	.short	(.L_15 - .L_14)


	//   ....[0]....
.L_14:
        /*004c*/ 	.word	0x00000600


	//----- nvinfo : EIATTR_CBANK_PARAM_SIZE
	.align		4
.L_15:
        /*0050*/ 	.byte	0x03, 0x19
        /*0052*/ 	.short	0x0010


	//----- nvinfo : EIATTR_PARAM_CBANK
	.align		4
        /*0054*/ 	.byte	0x04, 0x0a
        /*0056*/ 	.short	(.L_17 - .L_16)
	.align		4
.L_16:
        /*0058*/ 	.word	index@(.nv.constant0._Z4testffPi)
        /*005c*/ 	.short	0x0380
        /*005e*/ 	.short	0x0010


	//----- nvinfo : EIATTR_SW_WAR
	.align		4
.L_17:
        /*0060*/ 	.byte	0x04, 0x36
        /*0062*/ 	.short	(.L_19 - .L_18)
.L_18:
        /*0064*/ 	.word	0x00000008
.L_19:


//--------------------- .nv.callgraph             --------------------------
	.section	.nv.callgraph,"",@"SHT_CUDA_CALLGRAPH"
	.align	4
	.sectionentsize	8
	.align		4
        /*0000*/ 	.word	0x00000000
	.align		4
        /*0004*/ 	.word	0xffffffff
	.align		4
        /*0008*/ 	.word	0x00000000
	.align		4
        /*000c*/ 	.word	0xfffffffe
	.align		4
        /*0010*/ 	.word	0x00000000
	.align		4
        /*0014*/ 	.word	0xfffffffd
	.align		4
        /*0018*/ 	.word	0x00000000
	.align		4
        /*001c*/ 	.word	0xfffffffc


//--------------------- .text._Z4testffPi         --------------------------
	.section	.text._Z4testffPi,"ax",@progbits
	.align	128
        .global         _Z4testffPi
        .type           _Z4testffPi,@function
        .size           _Z4testffPi,(.L_x_6 - _Z4testffPi)
        .other          _Z4testffPi,@"STO_CUDA_ENTRY STV_DEFAULT"
_Z4testffPi:
.text._Z4testffPi:
[----:B------:R-:W-:Y:S08]  /*0000*/  LDC R1, c[0x0][0x37c] ;  /* 0x0000df00ff017b82 */ /* 0x000ff00000000800 */
[----:B------:R-:W0:Y:S01]  /*0010*/  LDC.64 R2, c[0x0][0x380] ;  /* 0x0000e000ff027b82 */ /* 0x000e220000000a00 */
[----:B------:R-:W-:Y:S01]  /*0020*/  IMAD.MOV.U32 R6, RZ, RZ, RZ ;  /* 0x000000ffff067224 */ /* 0x000fe200078e00ff */
[C---:B0-----:R-:W-:Y:S01]  /*0030*/  FSETP.GEU.AND P0, PT, |R2|.reuse, |R3|, PT ;  /* 0x400000030200720b */ /* 0x041fe20003f0e200 */
[----:B------:R-:W-:-:S12]  /*0040*/  FADD R0, |R2|, -RZ ;  /* 0x800000ff02007221 */ /* 0x000fd80000000200 */
[----:B------:R-:W-:Y:S05]  /*0050*/  @!P0 BRA `(.L_x_0) ;  /* 0x00000004001c8947 */ /* 0x000fea0003800000 */
[----:B------:R-:W-:-:S05]  /*0060*/  FMUL R5, |R3|, 8388608 ;  /* 0x4b00000003057820 */ /* 0x000fca0000400200 */
[----:B------:R-:W-:-:S13]  /*0070*/  FSETP.GE.AND P0, PT, R5, |R2|, PT ;  /* 0x400000020500720b */ /* 0x000fda0003f06000 */
[----:B------:R-:W-:Y:S05]  /*0080*/  @!P0 BRA `(.L_x_1) ;  /* 0x0000000000748947 */ /* 0x000fea0003800000 */
[C---:B------:R-:W-:Y:S01]  /*0090*/  FMUL R0, |R3|.reuse, 16777216 ;  /* 0x4b80000003007820 */ /* 0x040fe20000400200 */
[C---:B------:R-:W-:Y:S01]  /*00a0*/  FSETP.GEU.AND P0, PT, |R3|.reuse, 1.175494350822287508e-38, PT ;  /* 0x008000000300780b */ /* 0x040fe20003f0e200 */
[----:B------:R-:W-:Y:S01]  /*00b0*/  FMUL R5, |R2|, 16777216 ;  /* 0x4b80000002057820 */ /* 0x000fe20000400200 */
[----:B------:R-:W-:Y:S02]  /*00c0*/  FADD R7, |R3|, -RZ ;  /* 0x800000ff03077221 */ /* 0x000fe40000000200 */
[----:B------:R-:W-:Y:S02]  /*00d0*/  FSEL R0, R0, |R3|, !P0 ;  /* 0x4000000300007208 */ /* 0x000fe40004000000 */
[----:B------:R-:W-:-:S04]  /*00e0*/  FSEL R5, R5, |R2|, !P0 ;  /* 0x4000000205057208 */ /* 0x000fc80004000000 */
[----:B------:R-:W0:Y:S02]  /*00f0*/  MUFU.RCP R0, R0 ;  /* 0x0000000000007308 */ /* 0x000e240000001000 */
[----:B0-----:R-:W-:-:S06]  /*0100*/  FMUL R5, R0, R5 ;  /* 0x0000000500057220 */ /* 0x001fcc0000400000 */
[----:B------:R-:W0:Y:S02]  /*0110*/  FRND.TRUNC R5, R5 ;  /* 0x0000000500057307 */ /* 0x000e24000020d000 */
[----:B0-----:R-:W-:-:S05]  /*0120*/  FFMA R4, R5, -|R3|, |R2| ;  /* 0xc000000305047223 */ /* 0x001fca0000000402 */
[----:B------:R-:W-:-:S13]  /*0130*/  ISETP.GE.U32.AND P0, PT, R4, R7, PT ;  /* 0x000000070400720c */ /* 0x000fda0003f06070 */
[----:B------:R-:W-:Y:S05]  /*0140*/  @!P0 BRA `(.L_x_2) ;  /* 0x0000000000388947 */ /* 0x000fea0003800000 */
[----:B------:R-:W-:-:S04]  /*0150*/  ISETP.GE.U32.AND P0, PT, R4, -0x7fffffff, PT ;  /* 0x800000010400780c */ /* 0x000fc80003f06070 */
[----:B------:R-:W-:-:S09]  /*0160*/  FSETP.GEU.OR P1, PT, R4, -|R3|, !P0 ;  /* 0xc00000030400720b */ /* 0x000fd2000472e400 */
[----:B------:R-:W-:-:S04]  /*0170*/  @P0 FADD R0, R5, -1 ;  /* 0xbf80000005000421 */ /* 0x000fc80000000000 */
[----:B------:R-:W-:-:S04]  /*0180*/  @!P1 FADD R0, R0, -1 ;  /* 0xbf80000000009421 */ /* 0x000fc80000000000 */
[----:B------:R-:W-:Y:S01]  /*0190*/  @P0 IMAD.MOV.U32 R5, RZ, RZ, R0 ;  /* 0x000000ffff050224 */ /* 0x000fe200078e0000 */
[----:B------:R-:W-:Y:S06]  /*01a0*/  @P0 BRA `(.L_x_2) ;  /* 0x0000000000200947 */ /* 0x000fec0003800000 */
[----:B------:R-:W-:Y:S01]  /*01b0*/  FADD R7, |R3|, |R3| ;  /* 0x4000000303077221 */ /* 0x000fe20000000200 */
[----:B------:R-:W-:-:S04]  /*01c0*/  FADD R5, R5, 1 ;  /* 0x3f80000005057421 */ /* 0x000fc80000000000 */
[----:B------:R-:W-:-:S13]  /*01d0*/  FSETP.GE.AND P0, PT, R4, R7, PT ;  /* 0x000000070400720b */ /* 0x000fda0003f06000 */
[----:B------:R-:W-:Y:S01]  /*01e0*/  @P0 FFMA R4, |R3|, -3, R4 ;  /* 0xc040000003040823 */ /* 0x000fe20000000204 */
[----:B------:R-:W-:-:S04]  /*01f0*/  @P0 FADD R0, R5, 1 ;  /* 0x3f80000005000421 */ /* 0x000fc80000000000 */
[----:B------:R-:W-:-:S13]  /*0200*/  FSETP.GE.AND P1, PT, R4, RZ, P0 ;  /* 0x000000ff0400720b */ /* 0x000fda0000726000 */
[----:B------:R-:W-:-:S04]  /*0210*/  @P1 FADD R0, R0, 1 ;  /* 0x3f80000000001421 */ /* 0x000fc80000000000 */
[----:B------:R-:W-:-:S07]  /*0220*/  @P0 IMAD.MOV.U32 R5, RZ, RZ, R0 ;  /* 0x000000ffff050224 */ /* 0x000fce00078e0000 */
.L_x_2:
[----:B------:R0:W1:Y:S01]  /*0230*/  F2I.U32.TRUNC.NTZ R6, R5 ;  /* 0x0000000500067305 */ /* 0x000062000020f000 */
[----:B------:R-:W-:Y:S01]  /*0240*/  FFMA R0, R5, -|R3|, |R2| ;  /* 0xc000000305007223 */ /* 0x000fe20000000402 */
[----:B------:R-:W-:Y:S06]  /*0250*/  BRA `(.L_x_0) ;  /* 0x00000000009c7947 */ /* 0x000fec0003800000 */
.L_x_1:
[----:B------:R-:W-:Y:S02]  /*0260*/  LOP3.LUT R7, R5, 0xff800000, RZ, 0xc0, !PT ;  /* 0xff80000005077812 */ /* 0x000fe400078ec0ff */
[C---:B------:R-:W-:Y:S02]  /*0270*/  LOP3.LUT R4, R0.reuse, 0x7fffff, RZ, 0xc0, !PT ;  /* 0x007fffff00047812 */ /* 0x040fe400078ec0ff */
[C---:B------:R-:W-:Y:S02]  /*0280*/  IADD3 R6, PT, PT, R0.reuse, 0xb800000, -R7 ;  /* 0x0b80000000067810 */ /* 0x040fe40007ffe807 */
[----:B------:R-:W-:Y:S01]  /*0290*/  ISETP.GT.U32.AND P1, PT, R0, 0x7f7fffff, PT ;  /* 0x7f7fffff0000780c */ /* 0x000fe20003f24070 */
[----:B------:R-:W-:Y:S01]  /*02a0*/  IMAD.MOV.U32 R0, RZ, RZ, RZ ;  /* 0x000000ffff007224 */ /* 0x000fe200078e00ff */
[----:B------:R-:W-:Y:S01]  /*02b0*/  LOP3.LUT P2, R8, R6, 0xff800000, RZ, 0xc0, !PT ;  /* 0xff80000006087812 */ /* 0x000fe2000784c0ff */
[----:B------:R-:W-:Y:S01]  /*02c0*/  IMAD.MOV.U32 R6, RZ, RZ, RZ ;  /* 0x000000ffff067224 */ /* 0x000fe200078e00ff */
[----:B------:R-:W-:-:S02]  /*02d0*/  FSETP.GT.AND P0, PT, |R3|, RZ, PT ;  /* 0x000000ff0300720b */ /* 0x000fc40003f04200 */
[----:B------:R-:W-:Y:S02]  /*02e0*/  LOP3.LUT R4, R4, 0x3f800000, RZ, 0xfc, !PT ;  /* 0x3f80000004047812 */ /* 0x000fe400078efcff */
[----:B------:R-:W-:-:S07]  /*02f0*/  FSEL R12, R7, +QNAN , !P1 ;  /* 0x7fffffff070c7808 */ /* 0x000fce0004800000 */
[----:B------:R-:W-:Y:S05]  /*0300*/  @!P2 BRA `(.L_x_3) ;  /* 0x000000000058a947 */ /* 0x000fea0003800000 */
[----:B------:R-:W-:Y:S01]  /*0310*/  LOP3.LUT R5, R5, 0x7fffff, RZ, 0xc0, !PT ;  /* 0x007fffff05057812 */ /* 0x000fe200078ec0ff */
[----:B------:R-:W-:Y:S02]  /*0320*/  IMAD.MOV.U32 R0, RZ, RZ, R8 ;  /* 0x000000ffff007224 */ /* 0x000fe400078e0008 */
[----:B------:R-:W-:Y:S01]  /*0330*/  IMAD.MOV.U32 R6, RZ, RZ, RZ ;  /* 0x000000ffff067224 */ /* 0x000fe200078e00ff */
[----:B------:R-:W-:-:S04]  /*0340*/  LOP3.LUT R5, R5, 0x3f800000, RZ, 0xfc, !PT ;  /* 0x3f80000005057812 */ /* 0x000fc800078efcff */
[----:B------:R0:W1:Y:S03]  /*0350*/  MUFU.RCP R7, R5 ;  /* 0x0000000500077308 */ /* 0x0000660000001000 */
.L_x_4:
[----:B------:R-:W-:-:S05]  /*0360*/  VIMNMX.U32 R9, PT, PT, R0, 0xb800000, PT ;  /* 0x0b80000000097848 */ /* 0x000fca0003fe0000 */
[----:B------:R-:W-:Y:S02]  /*0370*/  IMAD.IADD R4, R9, 0x1, R4 ;  /* 0x0000000109047824 */ /* 0x000fe400078e0204 */
[--C-:B------:R-:W-:Y:S01]  /*0380*/  IMAD.IADD R0, R0, 0x1, -R9.reuse ;  /* 0x0000000100007824 */ /* 0x100fe200078e0a09 */
[----:B------:R-:W-:Y:S01]  /*0390*/  SHF.R.U32.HI R9, RZ, 0x17, R9 ;  /* 0x00000017ff097819 */ /* 0x000fe20000011609 */
[----:B-1----:R-:W-:-:S03]  /*03a0*/  FMUL R8, R7, R4 ;  /* 0x0000000407087220 */ /* 0x002fc60000400000 */
[----:B------:R-:W-:Y:S01]  /*03b0*/  ISETP.NE.AND P2, PT, R0, RZ, PT ;  /* 0x000000ff0000720c */ /* 0x000fe20003f45270 */
[----:B------:R-:W-:Y:S01]  /*03c0*/  FFMA R10, -R5, R8, R4 ;  /* 0x00000008050a7223 */ /* 0x000fe20000000104 */
[----:B------:R-:W-:-:S03]  /*03d0*/  SHF.L.U32 R6, R6, R9, RZ ;  /* 0x0000000906067219 */ /* 0x000fc600000006ff */
[----:B------:R-:W-:-:S04]  /*03e0*/  FFMA R11, R7, R10, R8 ;  /* 0x0000000a070b7223 */ /* 0x000fc80000000008 */
[----:B------:R-:W-:-:S04]  /*03f0*/  FFMA R8, -R5, R11, R4 ;  /* 0x0000000b05087223 */ /* 0x000fc80000000104 */
[----:B------:R-:W-:-:S04]  /*0400*/  FFMA.RZ R8, R7, R8, R11 ;  /* 0x0000000807087223 */ /* 0x000fc8000000c00b */
[----:B------:R-:W1:Y:S08]  /*0410*/  FRND.TRUNC R10, R8 ;  /* 0x00000008000a7307 */ /* 0x000e70000020d000 */
[----:B------:R-:W2:Y:S01]  /*0420*/  F2I.U32.TRUNC.NTZ R11, R8 ;  /* 0x00000008000b7305 */ /* 0x000ea2000020f000 */
[----:B-1----:R-:W-:-:S05]  /*0430*/  FFMA R4, -R5, R10, R4 ;  /* 0x0000000a05047223 */ /* 0x002fca0000000104 */
[----:B------:R-:W-:Y:S01]  /*0440*/  ISETP.NE.AND P1, PT, R4, RZ, PT ;  /* 0x000000ff0400720c */ /* 0x000fe20003f25270 */
[----:B--2---:R-:W-:-:S12]  /*0450*/  IMAD.IADD R6, R6, 0x1, R11 ;  /* 0x0000000106067824 */ /* 0x004fd800078e020b */
[----:B------:R-:W-:Y:S05]  /*0460*/  @P1 BRA P2, `(.L_x_4) ;  /* 0xfffffffc00bc1947 */ /* 0x000fea000103ffff */
.L_x_3:
[----:B------:R-:W-:Y:S01]  /*0470*/  VIMNMX.U32 R0, PT, PT, R0, 0x1ffffff, PT ;  /* 0x01ffffff00007848 */ /* 0x000fe20003fe0000 */
[----:B------:R-:W-:Y:S01]  /*0480*/  FMUL R7, R4, 1.1920928955078125e-07 ;  /* 0x3400000004077820 */ /* 0x000fe20000400000 */
[----:B------:R-:W-:Y:S02]  /*0490*/  FSEL R12, R12, +QNAN , P0 ;  /* 0x7fffffff0c0c7808 */ /* 0x000fe40000000000 */
[----:B0-----:R-:W-:-:S03]  /*04a0*/  SHF.R.U32.HI R5, RZ, 0x17, R0 ;  /* 0x00000017ff057819 */ /* 0x001fc60000011600 */
[----:B------:R-:W-:Y:S01]  /*04b0*/  FMUL R0, R12, R7 ;  /* 0x000000070c007220 */ /* 0x000fe20000400000 */
[----:B------:R-:W-:-:S07]  /*04c0*/  SHF.L.U32 R6, R6, R5, RZ ;  /* 0x0000000506067219 */ /* 0x000fce00000006ff */
.L_x_0:
[----:B01----:R-:W-:Y:S01]  /*04d0*/  LOP3.LUT R5, R6, 0x1, RZ, 0xc0, !PT ;  /* 0x0000000106057812 */ /* 0x003fe200078ec0ff */
[----:B------:R-:W-:Y:S01]  /*04e0*/  FADD R4, R0, R0 ;  /* 0x0000000000047221 */ /* 0x000fe20000000000 */
[----:B------:R-:W-:Y:S01]  /*04f0*/  ISETP.GE.AND P1, PT, R2, RZ, PT ;  /* 0x000000ff0200720c */ /* 0x000fe20003f26270 */
[----:B------:R-:W0:Y:S01]  /*0500*/  LDCU.64 UR4, c[0x0][0x358] ;  /* 0x00006b00ff0477ac */ /* 0x000e220008000a00 */
[----:B------:R-:W-:Y:S02]  /*0510*/  ISETP.NE.U32.AND P0, PT, R5, 0x1, PT ;  /* 0x000000010500780c */ /* 0x000fe40003f05070 */
[----:B------:R-:W-:Y:S02]  /*0520*/  LOP3.LUT R2, R3, R2, RZ, 0x3c, !PT ;  /* 0x0000000203027212 */ /* 0x000fe400078e3cff */
[----:B------:R-:W-:-:S04]  /*0530*/  FSETP.NEU.OR P0, PT, R4, |R3|, P0 ;  /* 0x400000030400720b */ /* 0x000fc8000070d400 */
[----:B------:R-:W-:Y:S02]  /*0540*/  FSETP.LEU.AND P0, PT, R4, |R3|, P0 ;  /* 0x400000030400720b */ /* 0x000fe4000070b000 */
[----:B------:R-:W0:Y:S11]  /*0550*/  LDC.64 R4, c[0x0][0x388] ;  /* 0x0000e200ff047b82 */ /* 0x000e360000000a00 */
[----:B------:R-:W-:Y:S01]  /*0560*/  @!P0 FADD R0, R0, -|R3| ;  /* 0xc000000300008221 */ /* 0x000fe20000000000 */
[----:B------:R-:W-:Y:S01]  /*0570*/  @!P0 VIADD R6, R6, 0x1 ;  /* 0x0000000106068836 */ /* 0x000fe20000000000 */
[----:B------:R-:W-:-:S03]  /*0580*/  SHF.R.S32.HI R3, RZ, 0x1f, R2 ;  /* 0x0000001fff037819 */ /* 0x000fc60000011402 */
[CC--:B------:R-:W-:Y:S02]  /*0590*/  FSETP.NAN.AND P0, PT, |R0|.reuse, |R0|.reuse, PT ;  /* 0x400000000000720b */ /* 0x0c0fe40003f08200 */
[----:B------:R-:W-:Y:S02]  /*05a0*/  LOP3.LUT R6, R3, 0x7, R6, 0x78, !PT ;  /* 0x0000000703067812 */ /* 0x000fe400078e7806 */
[----:B------:R-:W-:-:S03]  /*05b0*/  @!P1 FSEL R0, -R0, R0, !P0 ;  /* 0x0000000000009208 */ /* 0x000fc60004000100 */
[----:B------:R-:W-:Y:S01]  /*05c0*/  IMAD.IADD R6, R6, 0x1, -R3 ;  /* 0x0000000106067824 */ /* 0x000fe200078e0a03 */
[----:B------:R-:W-:-:S04]  /*05d0*/  FSETP.NAN.AND P0, PT, |R0|, |R0|, PT ;  /* 0x400000000000720b */ /* 0x000fc80003f08200 */
[----:B------:R-:W-:-:S05]  /*05e0*/  SEL R3, R6, RZ, !P0 ;  /* 0x000000ff06037207 */ /* 0x000fca0004000000 */
[----:B0-----:R-:W-:Y:S01]  /*05f0*/  STG.E desc[UR4][R4.64], R3 ;  /* 0x0000000304007986 */ /* 0x001fe2000c101904 */
[----:B------:R-:W-:Y:S05]  /*0600*/  EXIT ;  /* 0x000000000000794d */ /* 0x000fea0003800000 */
.L_x_5:
[----:B------:R-:W-:-:S00]  /*0610*/  BRA `(.L_x_5) ;  /* 0xfffffffc00fc7947 */ /* 0x000fc0000383ffff */
[----:B------:R-:W-:-:S00]  /*0620*/  NOP ;  /* 0x0000000000007918 */ /* 0x000fc00000000000 */
        /* <DEDUP_REMOVED lines=13> */
.L_x_6:


//--------------------- .nv.shared.reserved.0     --------------------------
	.section	.nv.shared.reserved.0,"aw",@nobits
	.weak		__nv_reservedSMEM_offset_0_alias
	.size		__nv_reservedSMEM_offset_0_alias, 0, 64
	.other		__nv_reservedSMEM_offset_0_alias,@"STO_CUDA_RESERVED_SHARED STV_DEFAULT"
__nv_reservedSMEM_offset_0_alias:
	.zero		0
	.zero		64


//--------------------- .nv.constant0._Z4testffPi --------------------------
	.section	.nv.constant0._Z4testffPi,"a",@progbits
	.sectionflags	@""
	.align	4
.nv.constant0._Z4testffPi:
	.zero		912


//--------------------- SYMBOLS --------------------------

	.type		.nv.reservedSmem.offset0,@object
	.size		.nv.reservedSmem.offset0,0x4
